//
// Generated by NVIDIA NVVM Compiler
//
// Compiler Build ID: CL-36424714
// Cuda compilation tools, release 13.0, V13.0.88
// Based on NVVM 20.0.0
//

.version 9.0
.target sm_100
.address_size 64

	// .globl	_Z31add_positional_embedding_kernelP6__halfPKS_S2_iii

.visible .entry _Z31add_positional_embedding_kernelP6__halfPKS_S2_iii(
	.param .u64 .ptr .align 1 _Z31add_positional_embedding_kernelP6__halfPKS_S2_iii_param_0,
	.param .u64 .ptr .align 1 _Z31add_positional_embedding_kernelP6__halfPKS_S2_iii_param_1,
	.param .u64 .ptr .align 1 _Z31add_positional_embedding_kernelP6__halfPKS_S2_iii_param_2,
	.param .u32 _Z31add_positional_embedding_kernelP6__halfPKS_S2_iii_param_3,
	.param .u32 _Z31add_positional_embedding_kernelP6__halfPKS_S2_iii_param_4,
	.param .u32 _Z31add_positional_embedding_kernelP6__halfPKS_S2_iii_param_5
)
{
	.reg .pred 	%p<2>;
	.reg .b16 	%rs<4>;
	.reg .b32 	%r<15>;
	.reg .b32 	%f<4>;
	.reg .b64 	%rd<12>;

	ld.param.u64 	%rd1, [_Z31add_positional_embedding_kernelP6__halfPKS_S2_iii_param_0];
	ld.param.u64 	%rd2, [_Z31add_positional_embedding_kernelP6__halfPKS_S2_iii_param_1];
	ld.param.u64 	%rd3, [_Z31add_positional_embedding_kernelP6__halfPKS_S2_iii_param_2];
	ld.param.u32 	%r4, [_Z31add_positional_embedding_kernelP6__halfPKS_S2_iii_param_3];
	ld.param.u32 	%r2, [_Z31add_positional_embedding_kernelP6__halfPKS_S2_iii_param_4];
	ld.param.u32 	%r3, [_Z31add_positional_embedding_kernelP6__halfPKS_S2_iii_param_5];
	mov.u32 	%r5, %ctaid.x;
	mov.u32 	%r6, %ntid.x;
	mov.u32 	%r7, %tid.x;
	mad.lo.s32 	%r1, %r5, %r6, %r7;
	mul.lo.s32 	%r8, %r2, %r4;
	mul.lo.s32 	%r9, %r8, %r3;
	setp.ge.s32 	%p1, %r1, %r9;
	@%p1 bra 	$L__BB0_2;
	cvta.to.global.u64 	%rd4, %rd2;
	cvta.to.global.u64 	%rd5, %rd3;
	cvta.to.global.u64 	%rd6, %rd1;
	div.s32 	%r10, %r1, %r3;
	mul.lo.s32 	%r11, %r10, %r3;
	sub.s32 	%r12, %r1, %r11;
	rem.s32 	%r13, %r10, %r2;
	mad.lo.s32 	%r14, %r13, %r3, %r12;
	mul.wide.s32 	%rd7, %r1, 2;
	add.s64 	%rd8, %rd4, %rd7;
	ld.global.u16 	%rs1, [%rd8];
	// begin inline asm
	{  cvt.f32.f16 %f1, %rs1;}

	// end inline asm
	mul.wide.s32 	%rd9, %r14, 2;
	add.s64 	%rd10, %rd5, %rd9;
	ld.global.u16 	%rs2, [%rd10];
	// begin inline asm
	{  cvt.f32.f16 %f2, %rs2;}

	// end inline asm
	add.f32 	%f3, %f1, %f2;
	// begin inline asm
	{  cvt.rn.f16.f32 %rs3, %f3;}

	// end inline asm
	add.s64 	%rd11, %rd6, %rd7;
	st.global.u16 	[%rd11], %rs3;
$L__BB0_2:
	ret;

}
	// .globl	_Z39add_positional_embedding_inplace_kernelP6__halfPKS_iii
.visible .entry _Z39add_positional_embedding_inplace_kernelP6__halfPKS_iii(
	.param .u64 .ptr .align 1 _Z39add_positional_embedding_inplace_kernelP6__halfPKS_iii_param_0,
	.param .u64 .ptr .align 1 _Z39add_positional_embedding_inplace_kernelP6__halfPKS_iii_param_1,
	.param .u32 _Z39add_positional_embedding_inplace_kernelP6__halfPKS_iii_param_2,
	.param .u32 _Z39add_positional_embedding_inplace_kernelP6__halfPKS_iii_param_3,
	.param .u32 _Z39add_positional_embedding_inplace_kernelP6__halfPKS_iii_param_4
)
{
	.reg .pred 	%p<2>;
	.reg .b16 	%rs<4>;
	.reg .b32 	%r<15>;
	.reg .b32 	%f<4>;
	.reg .b64 	%rd<9>;

	ld.param.u64 	%rd1, [_Z39add_positional_embedding_inplace_kernelP6__halfPKS_iii_param_0];
	ld.param.u64 	%rd2, [_Z39add_positional_embedding_inplace_kernelP6__halfPKS_iii_param_1];
	ld.param.u32 	%r4, [_Z39add_positional_embedding_inplace_kernelP6__halfPKS_iii_param_2];
	ld.param.u32 	%r2, [_Z39add_positional_embedding_inplace_kernelP6__halfPKS_iii_param_3];
	ld.param.u32 	%r3, [_Z39add_positional_embedding_inplace_kernelP6__halfPKS_iii_param_4];
	mov.u32 	%r5, %ctaid.x;
	mov.u32 	%r6, %ntid.x;
	mov.u32 	%r7, %tid.x;
	mad.lo.s32 	%r1, %r5, %r6, %r7;
	mul.lo.s32 	%r8, %r2, %r4;
	mul.lo.s32 	%r9, %r8, %r3;
	setp.ge.s32 	%p1, %r1, %r9;
	@%p1 bra 	$L__BB1_2;
	cvta.to.global.u64 	%rd3, %rd1;
	cvta.to.global.u64 	%rd4, %rd2;
	div.s32 	%r10, %r1, %r3;
	mul.lo.s32 	%r11, %r10, %r3;
	sub.s32 	%r12, %r1, %r11;
	rem.s32 	%r13, %r10, %r2;
	mad.lo.s32 	%r14, %r13, %r3, %r12;
	mul.wide.s32 	%rd5, %r1, 2;
	add.s64 	%rd6, %rd3, %rd5;
	ld.global.u16 	%rs1, [%rd6];
	// begin inline asm
	{  cvt.f32.f16 %f1, %rs1;}

	// end inline asm
	mul.wide.s32 	%rd7, %r14, 2;
	add.s64 	%rd8, %rd4, %rd7;
	ld.global.u16 	%rs2, [%rd8];
	// begin inline asm
	{  cvt.f32.f16 %f2, %rs2;}

	// end inline asm
	add.f32 	%f3, %f1, %f2;
	// begin inline asm
	{  cvt.rn.f16.f32 %rs3, %f3;}

	// end inline asm
	st.global.u16 	[%rd6], %rs3;
$L__BB1_2:
	ret;

}
	// .globl	_Z42add_positional_embedding_vectorized_kernelP7__half2PKS_S2_iii
.visible .entry _Z42add_positional_embedding_vectorized_kernelP7__half2PKS_S2_iii(
	.param .u64 .ptr .align 1 _Z42add_positional_embedding_vectorized_kernelP7__half2PKS_S2_iii_param_0,
	.param .u64 .ptr .align 1 _Z42add_positional_embedding_vectorized_kernelP7__half2PKS_S2_iii_param_1,
	.param .u64 .ptr .align 1 _Z42add_positional_embedding_vectorized_kernelP7__half2PKS_S2_iii_param_2,
	.param .u32 _Z42add_positional_embedding_vectorized_kernelP7__half2PKS_S2_iii_param_3,
	.param .u32 _Z42add_positional_embedding_vectorized_kernelP7__half2PKS_S2_iii_param_4,
	.param .u32 _Z42add_positional_embedding_vectorized_kernelP7__half2PKS_S2_iii_param_5
)
{
	.reg .pred 	%p<2>;
	.reg .b32 	%r<18>;
	.reg .b64 	%rd<12>;

	ld.param.u64 	%rd1, [_Z42add_positional_embedding_vectorized_kernelP7__half2PKS_S2_iii_param_0];
	ld.param.u64 	%rd2, [_Z42add_positional_embedding_vectorized_kernelP7__half2PKS_S2_iii_param_1];
	ld.param.u64 	%rd3, [_Z42add_positional_embedding_vectorized_kernelP7__half2PKS_S2_iii_param_2];
	ld.param.u32 	%r4, [_Z42add_positional_embedding_vectorized_kernelP7__half2PKS_S2_iii_param_3];
	ld.param.u32 	%r2, [_Z42add_positional_embedding_vectorized_kernelP7__half2PKS_S2_iii_param_4];
	ld.param.u32 	%r3, [_Z42add_positional_embedding_vectorized_kernelP7__half2PKS_S2_iii_param_5];
	mov.u32 	%r5, %ctaid.x;
	mov.u32 	%r6, %ntid.x;
	mov.u32 	%r7, %tid.x;
	mad.lo.s32 	%r1, %r5, %r6, %r7;
	mul.lo.s32 	%r8, %r2, %r4;
	mul.lo.s32 	%r9, %r8, %r3;
	setp.ge.s32 	%p1, %r1, %r9;
	@%p1 bra 	$L__BB2_2;
	cvta.to.global.u64 	%rd4, %rd2;
	cvta.to.global.u64 	%rd5, %rd3;
	cvta.to.global.u64 	%rd6, %rd1;
	div.s32 	%r13, %r1, %r3;
	mul.lo.s32 	%r14, %r13, %r3;
	sub.s32 	%r15, %r1, %r14;
	rem.s32 	%r16, %r13, %r2;
	mad.lo.s32 	%r17, %r16, %r3, %r15;
	mul.wide.s32 	%rd7, %r1, 4;
	add.s64 	%rd8, %rd4, %rd7;
	ld.global.u32 	%r11, [%rd8];
	mul.wide.s32 	%rd9, %r17, 4;
	add.s64 	%rd10, %rd5, %rd9;
	ld.global.u32 	%r12, [%rd10];
	// begin inline asm
	{add.f16x2 %r10,%r11,%r12;
}
	// end inline asm
	add.s64 	%rd11, %rd6, %rd7;
	st.global.u32 	[%rd11], %r10;
$L__BB2_2:
	ret;

}
	// .globl	_Z34extract_position_embeddings_kernelP6__halfPKS_iii
.visible .entry _Z34extract_position_embeddings_kernelP6__halfPKS_iii(
	.param .u64 .ptr .align 1 _Z34extract_position_embeddings_kernelP6__halfPKS_iii_param_0,
	.param .u64 .ptr .align 1 _Z34extract_position_embeddings_kernelP6__halfPKS_iii_param_1,
	.param .u32 _Z34extract_position_embeddings_kernelP6__halfPKS_iii_param_2,
	.param .u32 _Z34extract_position_embeddings_kernelP6__halfPKS_iii_param_3,
	.param .u32 _Z34extract_position_embeddings_kernelP6__halfPKS_iii_param_4
)
{
	.reg .pred 	%p<2>;
	.reg .b16 	%rs<2>;
	.reg .b32 	%r<14>;
	.reg .b64 	%rd<9>;

	ld.param.u64 	%rd1, [_Z34extract_position_embeddings_kernelP6__halfPKS_iii_param_0];
	ld.param.u64 	%rd2, [_Z34extract_position_embeddings_kernelP6__halfPKS_iii_param_1];
	ld.param.u32 	%r2, [_Z34extract_position_embeddings_kernelP6__halfPKS_iii_param_2];
	ld.param.u32 	%r4, [_Z34extract_position_embeddings_kernelP6__halfPKS_iii_param_3];
	ld.param.u32 	%r3, [_Z34extract_position_embeddings_kernelP6__halfPKS_iii_param_4];
	mov.u32 	%r5, %ctaid.x;
	mov.u32 	%r6, %ntid.x;
	mov.u32 	%r7, %tid.x;
	mad.lo.s32 	%r1, %r5, %r6, %r7;
	mul.lo.s32 	%r8, %r3, %r4;
	setp.ge.s32 	%p1, %r1, %r8;
	@%p1 bra 	$L__BB3_2;
	cvta.to.global.u64 	%rd3, %rd2;
	cvta.to.global.u64 	%rd4, %rd1;
	div.s32 	%r9, %r1, %r3;
	mul.lo.s32 	%r10, %r9, %r3;
	sub.s32 	%r11, %r1, %r10;
	add.s32 	%r12, %r9, %r2;
	mad.lo.s32 	%r13, %r12, %r3, %r11;
	mul.wide.s32 	%rd5, %r1, 2;
	add.s64 	%rd6, %rd4, %rd5;
	mul.wide.s32 	%rd7, %r13, 2;
	add.s64 	%rd8, %rd3, %rd7;
	ld.global.u16 	%rs1, [%rd8];
	st.global.u16 	[%rd6], %rs1;
$L__BB3_2:
	ret;

}


// ===== COMPILED SASS (sm_100) =====

	.target	sm_100

	.elftype	@"ET_EXEC"


//--------------------- .note.nv.tkinfo           --------------------------
	.section	.note.nv.tkinfo,"",@"SHT_NOTE"
	.sectionflags	@"SHF_NOTE_NV_TKINFO"
	.tkinfo
        /*0018*/ 	.word	0x00000002
        /*0030*/ 	.string	""
        /*0030*/ 	.string	"ptxas"
        /*0030*/ 	.string	"Cuda compilation tools, release 13.0, V13.0.88"
        /*0030*/ 	.string	"Build cuda_13.0.r13.0/compiler.36424714_0"
        /*0030*/ 	.string	"-arch sm_100 -m 64 "



//--------------------- .note.nv.cuinfo           --------------------------
	.section	.note.nv.cuinfo,"",@"SHT_NOTE"
	.sectionflags	@"SHF_NOTE_NV_CUINFO"
        /*0018*/ 	.short	0x0002
        /*001a*/ 	.short	0x0064
        /*001c*/ 	.short	0x0082
	.zero		2


//--------------------- .nv.info                  --------------------------
	.section	.nv.info,"",@"SHT_CUDA_INFO"
	.align	4


	//----- nvinfo : EIATTR_REGCOUNT
	.align		4
        /*0000*/ 	.byte	0x04, 0x2f
        /*0002*/ 	.short	(.L_1 - .L_0)
	.align		4
.L_0:
        /*0004*/ 	.word	index@(_Z31add_positional_embedding_kernelP6__halfPKS_S2_iii)
        /*0008*/ 	.word	0x0000000e


	//----- nvinfo : EIATTR_FRAME_SIZE
	.align		4
.L_1:
        /*000c*/ 	.byte	0x04, 0x11
        /*000e*/ 	.short	(.L_3 - .L_2)
	.align		4
.L_2:
        /*0010*/ 	.word	index@(_Z31add_positional_embedding_kernelP6__halfPKS_S2_iii)
        /*0014*/ 	.word	0x00000000


	//----- nvinfo : EIATTR_REGCOUNT
	.align		4
.L_3:
        /*0018*/ 	.byte	0x04, 0x2f
        /*001a*/ 	.short	(.L_5 - .L_4)
	.align		4
.L_4:
        /*001c*/ 	.word	index@(_Z39add_positional_embedding_inplace_kernelP6__halfPKS_iii)
        /*0020*/ 	.word	0x0000000e


	//----- nvinfo : EIATTR_FRAME_SIZE
	.align		4
.L_5:
        /*0024*/ 	.byte	0x04, 0x11
        /*0026*/ 	.short	(.L_7 - .L_6)
	.align		4
.L_6:
        /*0028*/ 	.word	index@(_Z39add_positional_embedding_inplace_kernelP6__halfPKS_iii)
        /*002c*/ 	.word	0x00000000


	//----- nvinfo : EIATTR_REGCOUNT
	.align		4
.L_7:
        /*0030*/ 	.byte	0x04, 0x2f
        /*0032*/ 	.short	(.L_9 - .L_8)
	.align		4
.L_8:
        /*0034*/ 	.word	index@(_Z42add_positional_embedding_vectorized_kernelP7__half2PKS_S2_iii)
        /*0038*/ 	.word	0x0000000e


	//----- nvinfo : EIATTR_FRAME_SIZE
	.align		4
.L_9:
        /*003c*/ 	.byte	0x04, 0x11
        /*003e*/ 	.short	(.L_11 - .L_10)
	.align		4
.L_10:
        /*0040*/ 	.word	index@(_Z42add_positional_embedding_vectorized_kernelP7__half2PKS_S2_iii)
        /*0044*/ 	.word	0x00000000


	//----- nvinfo : EIATTR_REGCOUNT
	.align		4
.L_11:
        /*0048*/ 	.byte	0x04, 0x2f
        /*004a*/ 	.short	(.L_13 - .L_12)
	.align		4
.L_12:
        /*004c*/ 	.word	index@(_Z34extract_position_embeddings_kernelP6__halfPKS_iii)
        /*0050*/ 	.word	0x0000000c


	//----- nvinfo : EIATTR_FRAME_SIZE
	.align		4
.L_13:
        /*0054*/ 	.byte	0x04, 0x11
        /*0056*/ 	.short	(.L_15 - .L_14)
	.align		4
.L_14:
        /*0058*/ 	.word	index@(_Z34extract_position_embeddings_kernelP6__halfPKS_iii)
        /*005c*/ 	.word	0x00000000


	//----- nvinfo : EIATTR_MIN_STACK_SIZE
	.align		4
.L_15:
        /*0060*/ 	.byte	0x04, 0x12
        /*0062*/ 	.short	(.L_17 - .L_16)
	.align		4
.L_16:
        /*0064*/ 	.word	index@(_Z34extract_position_embeddings_kernelP6__halfPKS_iii)
        /*0068*/ 	.word	0x00000000


	//----- nvinfo : EIATTR_MIN_STACK_SIZE
	.align		4
.L_17:
        /*006c*/ 	.byte	0x04, 0x12
        /*006e*/ 	.short	(.L_19 - .L_18)
	.align		4
.L_18:
        /*0070*/ 	.word	index@(_Z42add_positional_embedding_vectorized_kernelP7__half2PKS_S2_iii)
        /*0074*/ 	.word	0x00000000


	//----- nvinfo : EIATTR_MIN_STACK_SIZE
	.align		4
.L_19:
        /*0078*/ 	.byte	0x04, 0x12
        /*007a*/ 	.short	(.L_21 - .L_20)
	.align		4
.L_20:
        /*007c*/ 	.word	index@(_Z39add_positional_embedding_inplace_kernelP6__halfPKS_iii)
        /*0080*/ 	.word	0x00000000


	//----- nvinfo : EIATTR_MIN_STACK_SIZE
	.align		4
.L_21:
        /*0084*/ 	.byte	0x04, 0x12
        /*0086*/ 	.short	(.L_23 - .L_22)
	.align		4
.L_22:
        /*0088*/ 	.word	index@(_Z31add_positional_embedding_kernelP6__halfPKS_S2_iii)
        /*008c*/ 	.word	0x00000000
.L_23:


//--------------------- .nv.compat                --------------------------
	.section	.nv.compat,"",@"SHT_CUDA_COMPAT_INFO"
	.align	4
        /*0000*/ 	.byte	0x02, 0x09, 0x00, 0x00, 0x02, 0x02, 0x01, 0x00, 0x02, 0x05, 0x05, 0x00, 0x03, 0x07, 0x01, 0x01
        /*0010*/ 	.byte	0x02, 0x03, 0x00, 0x00, 0x02, 0x06, 0x01, 0x00, 0x04, 0x0b, 0x08, 0x00, 0x09, 0x00, 0x00, 0x00
        /*0020*/ 	.byte	0x00, 0x00, 0x00, 0x00


//--------------------- .nv.info._Z34extract_position_embeddings_kernelP6__halfPKS_iii --------------------------
	.section	.nv.info._Z34extract_position_embeddings_kernelP6__halfPKS_iii,"",@"SHT_CUDA_INFO"
	.sectionflags	@""
	.align	4


	//----- nvinfo : EIATTR_CUDA_API_VERSION
	.align		4
        /*0000*/ 	.byte	0x04, 0x37
        /*0002*/ 	.short	(.L_25 - .L_24)
.L_24:
        /*0004*/ 	.word	0x00000082


	//----- nvinfo : EIATTR_KPARAM_INFO
	.align		4
.L_25:
        /*0008*/ 	.byte	0x04, 0x17
        /*000a*/ 	.short	(.L_27 - .L_26)
.L_26:
        /*000c*/ 	.word	0x00000000
        /*0010*/ 	.short	0x0004
        /*0012*/ 	.short	0x0018
        /*0014*/ 	.byte	0x00, 0xf0, 0x11, 0x00


	//----- nvinfo : EIATTR_KPARAM_INFO
	.align		4
.L_27:
        /*0018*/ 	.byte	0x04, 0x17
        /*001a*/ 	.short	(.L_29 - .L_28)
.L_28:
        /*001c*/ 	.word	0x00000000
        /*0020*/ 	.short	0x0003
        /*0022*/ 	.short	0x0014
        /*0024*/ 	.byte	0x00, 0xf0, 0x11, 0x00


	//----- nvinfo : EIATTR_KPARAM_INFO
	.align		4
.L_29:
        /*0028*/ 	.byte	0x04, 0x17
        /*002a*/ 	.short	(.L_31 - .L_30)
.L_30:
        /*002c*/ 	.word	0x00000000
        /*0030*/ 	.short	0x0002
        /*0032*/ 	.short	0x0010
        /*0034*/ 	.byte	0x00, 0xf0, 0x11, 0x00


	//----- nvinfo : EIATTR_KPARAM_INFO
	.align		4
.L_31:
        /*0038*/ 	.byte	0x04, 0x17
        /*003a*/ 	.short	(.L_33 - .L_32)
.L_32:
        /*003c*/ 	.word	0x00000000
        /*0040*/ 	.short	0x0001
        /*0042*/ 	.short	0x0008
        /*0044*/ 	.byte	0x00, 0xf5, 0x21, 0x00


	//----- nvinfo : EIATTR_KPARAM_INFO
	.align		4
.L_33:
        /*0048*/ 	.byte	0x04, 0x17
        /*004a*/ 	.short	(.L_35 - .L_34)
.L_34:
        /*004c*/ 	.word	0x00000000
        /*0050*/ 	.short	0x0000
        /*0052*/ 	.short	0x0000
        /*0054*/ 	.byte	0x00, 0xf5, 0x21, 0x00


	//----- nvinfo : EIATTR_SPARSE_MMA_MASK
	.align		4
.L_35:
        /*0058*/ 	.byte	0x03, 0x50
        /*005a*/ 	.short	0x0000


	//----- nvinfo : EIATTR_MAXREG_COUNT
	.align		4
        /*005c*/ 	.byte	0x03, 0x1b
        /*005e*/ 	.short	0x00ff


	//----- nvinfo : EIATTR_MERCURY_ISA_VERSION
	.align		4
        /*0060*/ 	.byte	0x03, 0x5f
        /*0062*/ 	.short	0x0101


	//----- nvinfo : EIATTR_VRC_CTA_INIT_COUNT
	.align		4
        /*0064*/ 	.byte	0x02, 0x4a
	.zero		1
	.zero		1


	//----- nvinfo : EIATTR_EXIT_INSTR_OFFSETS
	.align		4
        /*0068*/ 	.byte	0x04, 0x1c
        /*006a*/ 	.short	(.L_37 - .L_36)


	//   ....[0]....
.L_36:
        /*006c*/ 	.word	0x00000090


	//   ....[1]....
        /*0070*/ 	.word	0x000002d0


	//----- nvinfo : EIATTR_CBANK_PARAM_SIZE
	.align		4
.L_37:
        /*0074*/ 	.byte	0x03, 0x19
        /*0076*/ 	.short	0x001c


	//----- nvinfo : EIATTR_PARAM_CBANK
	.align		4
        /*0078*/ 	.byte	0x04, 0x0a
        /*007a*/ 	.short	(.L_39 - .L_38)
	.align		4
.L_38:
        /*007c*/ 	.word	index@(.nv.constant0._Z34extract_position_embeddings_kernelP6__halfPKS_iii)
        /*0080*/ 	.short	0x0380
        /*0082*/ 	.short	0x001c


	//----- nvinfo : EIATTR_SW_WAR
	.align		4
.L_39:
        /*0084*/ 	.byte	0x04, 0x36
        /*0086*/ 	.short	(.L_41 - .L_40)
.L_40:
        /*0088*/ 	.word	0x00000008
.L_41:


//--------------------- .nv.info._Z42add_positional_embedding_vectorized_kernelP7__half2PKS_S2_iii --------------------------
	.section	.nv.info._Z42add_positional_embedding_vectorized_kernelP7__half2PKS_S2_iii,"",@"SHT_CUDA_INFO"
	.sectionflags	@""
	.align	4


	//----- nvinfo : EIATTR_CUDA_API_VERSION
	.align		4
        /*0000*/ 	.byte	0x04, 0x37
        /*0002*/ 	.short	(.L_43 - .L_42)
.L_42:
        /*0004*/ 	.word	0x00000082


	//----- nvinfo : EIATTR_KPARAM_INFO
	.align		4
.L_43:
        /*0008*/ 	.byte	0x04, 0x17
        /*000a*/ 	.short	(.L_45 - .L_44)
.L_44:
        /*000c*/ 	.word	0x00000000
        /*0010*/ 	.short	0x0005
        /*0012*/ 	.short	0x0020
        /*0014*/ 	.byte	0x00, 0xf0, 0x11, 0x00


	//----- nvinfo : EIATTR_KPARAM_INFO
	.align		4
.L_45:
        /*0018*/ 	.byte	0x04, 0x17
        /*001a*/ 	.short	(.L_47 - .L_46)
.L_46:
        /*001c*/ 	.word	0x00000000
        /*0020*/ 	.short	0x0004
        /*0022*/ 	.short	0x001c
        /*0024*/ 	.byte	0x00, 0xf0, 0x11, 0x00


	//----- nvinfo : EIATTR_KPARAM_INFO
	.align		4
.L_47:
        /*0028*/ 	.byte	0x04, 0x17
        /*002a*/ 	.short	(.L_49 - .L_48)
.L_48:
        /*002c*/ 	.word	0x00000000
        /*0030*/ 	.short	0x0003
        /*0032*/ 	.short	0x0018
        /*0034*/ 	.byte	0x00, 0xf0, 0x11, 0x00


	//----- nvinfo : EIATTR_KPARAM_INFO
	.align		4
.L_49:
        /*0038*/ 	.byte	0x04, 0x17
        /*003a*/ 	.short	(.L_51 - .L_50)
.L_50:
        /*003c*/ 	.word	0x00000000
        /*0040*/ 	.short	0x0002
        /*0042*/ 	.short	0x0010
        /*0044*/ 	.byte	0x00, 0xf5, 0x21, 0x00


	//----- nvinfo : EIATTR_KPARAM_INFO
	.align		4
.L_51:
        /*0048*/ 	.byte	0x04, 0x17
        /*004a*/ 	.short	(.L_53 - .L_52)
.L_52:
        /*004c*/ 	.word	0x00000000
        /*0050*/ 	.short	0x0001
        /*0052*/ 	.short	0x0008
        /*0054*/ 	.byte	0x00, 0xf5, 0x21, 0x00


	//----- nvinfo : EIATTR_KPARAM_INFO
	.align		4
.L_53:
        /*0058*/ 	.byte	0x04, 0x17
        /*005a*/ 	.short	(.L_55 - .L_54)
.L_54:
        /*005c*/ 	.word	0x00000000
        /*0060*/ 	.short	0x0000
        /*0062*/ 	.short	0x0000
        /*0064*/ 	.byte	0x00, 0xf5, 0x21, 0x00


	//----- nvinfo : EIATTR_SPARSE_MMA_MASK
	.align		4
.L_55:
        /*0068*/ 	.byte	0x03, 0x50
        /*006a*/ 	.short	0x0000


	//----- nvinfo : EIATTR_MAXREG_COUNT
	.align		4
        /*006c*/ 	.byte	0x03, 0x1b
        /*006e*/ 	.short	0x00ff


	//----- nvinfo : EIATTR_MERCURY_ISA_VERSION
	.align		4
        /*0070*/ 	.byte	0x03, 0x5f
        /*0072*/ 	.short	0x0101


	//----- nvinfo : EIATTR_VRC_CTA_INIT_COUNT
	.align		4
        /*0074*/ 	.byte	0x02, 0x4a
	.zero		1
	.zero		1


	//----- nvinfo : EIATTR_EXIT_INSTR_OFFSETS
	.align		4
        /*0078*/ 	.byte	0x04, 0x1c
        /*007a*/ 	.short	(.L_57 - .L_56)


	//   ....[0]....
.L_56:
        /*007c*/ 	.word	0x000000a0


	//   ....[1]....
        /*0080*/ 	.word	0x00000450


	//----- nvinfo : EIATTR_CBANK_PARAM_SIZE
	.align		4
.L_57:
        /*0084*/ 	.byte	0x03, 0x19
        /*0086*/ 	.short	0x0024


	//----- nvinfo : EIATTR_PARAM_CBANK
	.align		4
        /*0088*/ 	.byte	0x04, 0x0a
        /*008a*/ 	.short	(.L_59 - .L_58)
	.align		4
.L_58:
        /*008c*/ 	.word	index@(.nv.constant0._Z42add_positional_embedding_vectorized_kernelP7__half2PKS_S2_iii)
        /*0090*/ 	.short	0x0380
        /*0092*/ 	.short	0x0024


	//----- nvinfo : EIATTR_SW_WAR
	.align		4
.L_59:
        /*0094*/ 	.byte	0x04, 0x36
        /*0096*/ 	.short	(.L_61 - .L_60)
.L_60:
        /*0098*/ 	.word	0x00000008
.L_61:


//--------------------- .nv.info._Z39add_positional_embedding_inplace_kernelP6__halfPKS_iii --------------------------
	.section	.nv.info._Z39add_positional_embedding_inplace_kernelP6__halfPKS_iii,"",@"SHT_CUDA_INFO"
	.sectionflags	@""
	.align	4


	//----- nvinfo : EIATTR_CUDA_API_VERSION
	.align		4
        /*0000*/ 	.byte	0x04, 0x37
        /*0002*/ 	.short	(.L_63 - .L_62)
.L_62:
        /*0004*/ 	.word	0x00000082


	//----- nvinfo : EIATTR_KPARAM_INFO
	.align		4
.L_63:
        /*0008*/ 	.byte	0x04, 0x17
        /*000a*/ 	.short	(.L_65 - .L_64)
.L_64:
        /*000c*/ 	.word	0x00000000
        /*0010*/ 	.short	0x0004
        /*0012*/ 	.short	0x0018
        /*0014*/ 	.byte	0x00, 0xf0, 0x11, 0x00


	//----- nvinfo : EIATTR_KPARAM_INFO
	.align		4
.L_65:
        /*0018*/ 	.byte	0x04, 0x17
        /*001a*/ 	.short	(.L_67 - .L_66)
.L_66:
        /*001c*/ 	.word	0x00000000
        /*0020*/ 	.short	0x0003
        /*0022*/ 	.short	0x0014
        /*0024*/ 	.byte	0x00, 0xf0, 0x11, 0x00


	//----- nvinfo : EIATTR_KPARAM_INFO
	.align		4
.L_67:
        /*0028*/ 	.byte	0x04, 0x17
        /*002a*/ 	.short	(.L_69 - .L_68)
.L_68:
        /*002c*/ 	.word	0x00000000
        /*0030*/ 	.short	0x0002
        /*0032*/ 	.short	0x0010
        /*0034*/ 	.byte	0x00, 0xf0, 0x11, 0x00


	//----- nvinfo : EIATTR_KPARAM_INFO
	.align		4
.L_69:
        /*0038*/ 	.byte	0x04, 0x17
        /*003a*/ 	.short	(.L_71 - .L_70)
.L_70:
        /*003c*/ 	.word	0x00000000
        /*0040*/ 	.short	0x0001
        /*0042*/ 	.short	0x0008
        /*0044*/ 	.byte	0x00, 0xf5, 0x21, 0x00


	//----- nvinfo : EIATTR_KPARAM_INFO
	.align		4
.L_71:
        /*0048*/ 	.byte	0x04, 0x17
        /*004a*/ 	.short	(.L_73 - .L_72)
.L_72:
        /*004c*/ 	.word	0x00000000
        /*0050*/ 	.short	0x0000
        /*0052*/ 	.short	0x0000
        /*0054*/ 	.byte	0x00, 0xf5, 0x21, 0x00


	//----- nvinfo : EIATTR_SPARSE_MMA_MASK
	.align		4
.L_73:
        /*0058*/ 	.byte	0x03, 0x50
        /*005a*/ 	.short	0x0000


	//----- nvinfo : EIATTR_MAXREG_COUNT
	.align		4
        /*005c*/ 	.byte	0x03, 0x1b
        /*005e*/ 	.short	0x00ff


	//----- nvinfo : EIATTR_MERCURY_ISA_VERSION
	.align		4
        /*0060*/ 	.byte	0x03, 0x5f
        /*0062*/ 	.short	0x0101


	//----- nvinfo : EIATTR_VRC_CTA_INIT_COUNT
	.align		4
        /*0064*/ 	.byte	0x02, 0x4a
	.zero		1
	.zero		1


	//----- nvinfo : EIATTR_EXIT_INSTR_OFFSETS
	.align		4
        /*0068*/ 	.byte	0x04, 0x1c
        /*006a*/ 	.short	(.L_75 - .L_74)


	//   ....[0]....
.L_74:
        /*006c*/ 	.word	0x000000a0


	//   ....[1]....
        /*0070*/ 	.word	0x00000460


	//----- nvinfo : EIATTR_CBANK_PARAM_SIZE
	.align		4
.L_75:
        /*0074*/ 	.byte	0x03, 0x19
        /*0076*/ 	.short	0x001c


	//----- nvinfo : EIATTR_PARAM_CBANK
	.align		4
        /*0078*/ 	.byte	0x04, 0x0a
        /*007a*/ 	.short	(.L_77 - .L_76)
	.align		4
.L_76:
        /*007c*/ 	.word	index@(.nv.constant0._Z39add_positional_embedding_inplace_kernelP6__halfPKS_iii)
        /*0080*/ 	.short	0x0380
        /*0082*/ 	.short	0x001c


	//----- nvinfo : EIATTR_SW_WAR
	.align		4
.L_77:
        /*0084*/ 	.byte	0x04, 0x36
        /*0086*/ 	.short	(.L_79 - .L_78)
.L_78:
        /*0088*/ 	.word	0x00000008
.L_79:


//--------------------- .nv.info._Z31add_positional_embedding_kernelP6__halfPKS_S2_iii --------------------------
	.section	.nv.info._Z31add_positional_embedding_kernelP6__halfPKS_S2_iii,"",@"SHT_CUDA_INFO"
	.sectionflags	@""
	.align	4


	//----- nvinfo : EIATTR_CUDA_API_VERSION
	.align		4
        /*0000*/ 	.byte	0x04, 0x37
        /*0002*/ 	.short	(.L_81 - .L_80)
.L_80:
        /*0004*/ 	.word	0x00000082


	//----- nvinfo : EIATTR_KPARAM_INFO
	.align		4
.L_81:
        /*0008*/ 	.byte	0x04, 0x17
        /*000a*/ 	.short	(.L_83 - .L_82)
.L_82:
        /*000c*/ 	.word	0x00000000
        /*0010*/ 	.short	0x0005
        /*0012*/ 	.short	0x0020
        /*0014*/ 	.byte	0x00, 0xf0, 0x11, 0x00


	//----- nvinfo : EIATTR_KPARAM_INFO
	.align		4
.L_83:
        /*0018*/ 	.byte	0x04, 0x17
        /*001a*/ 	.short	(.L_85 - .L_84)
.L_84:
        /*001c*/ 	.word	0x00000000
        /*0020*/ 	.short	0x0004
        /*0022*/ 	.short	0x001c
        /*0024*/ 	.byte	0x00, 0xf0, 0x11, 0x00


	//----- nvinfo : EIATTR_KPARAM_INFO
	.align		4
.L_85:
        /*0028*/ 	.byte	0x04, 0x17
        /*002a*/ 	.short	(.L_87 - .L_86)
.L_86:
        /*002c*/ 	.word	0x00000000
        /*0030*/ 	.short	0x0003
        /*0032*/ 	.short	0x0018
        /*0034*/ 	.byte	0x00, 0xf0, 0x11, 0x00


	//----- nvinfo : EIATTR_KPARAM_INFO
	.align		4
.L_87:
        /*0038*/ 	.byte	0x04, 0x17
        /*003a*/ 	.short	(.L_89 - .L_88)
.L_88:
        /*003c*/ 	.word	0x00000000
        /*0040*/ 	.short	0x0002
        /*0042*/ 	.short	0x0010
        /*0044*/ 	.byte	0x00, 0xf5, 0x21, 0x00


	//----- nvinfo : EIATTR_KPARAM_INFO
	.align		4
.L_89:
        /*0048*/ 	.byte	0x04, 0x17
        /*004a*/ 	.short	(.L_91 - .L_90)
.L_90:
        /*004c*/ 	.word	0x00000000
        /*0050*/ 	.short	0x0001
        /*0052*/ 	.short	0x0008
        /*0054*/ 	.byte	0x00, 0xf5, 0x21, 0x00


	//----- nvinfo : EIATTR_KPARAM_INFO
	.align		4
.L_91:
        /*0058*/ 	.byte	0x04, 0x17
        /*005a*/ 	.short	(.L_93 - .L_92)
.L_92:
        /*005c*/ 	.word	0x00000000
        /*0060*/ 	.short	0x0000
        /*0062*/ 	.short	0x0000
        /*0064*/ 	.byte	0x00, 0xf5, 0x21, 0x00


	//----- nvinfo : EIATTR_SPARSE_MMA_MASK
	.align		4
.L_93:
        /*0068*/ 	.byte	0x03, 0x50
        /*006a*/ 	.short	0x0000


	//----- nvinfo : EIATTR_MAXREG_COUNT
	.align		4
        /*006c*/ 	.byte	0x03, 0x1b
        /*006e*/ 	.short	0x00ff


	//----- nvinfo : EIATTR_MERCURY_ISA_VERSION
	.align		4
        /*0070*/ 	.byte	0x03, 0x5f
        /*0072*/ 	.short	0x0101


	//----- nvinfo : EIATTR_VRC_CTA_INIT_COUNT
	.align		4
        /*0074*/ 	.byte	0x02, 0x4a
	.zero		1
	.zero		1


	//----- nvinfo : EIATTR_EXIT_INSTR_OFFSETS
	.align		4
        /*0078*/ 	.byte	0x04, 0x1c
        /*007a*/ 	.short	(.L_95 - .L_94)


	//   ....[0]....
.L_94:
        /*007c*/ 	.word	0x000000a0


	//   ....[1]....
        /*0080*/ 	.word	0x00000480


	//----- nvinfo : EIATTR_CBANK_PARAM_SIZE
	.align		4
.L_95:
        /*0084*/ 	.byte	0x03, 0x19
        /*0086*/ 	.short	0x0024


	//----- nvinfo : EIATTR_PARAM_CBANK
	.align		4
        /*0088*/ 	.byte	0x04, 0x0a
        /*008a*/ 	.short	(.L_97 - .L_96)
	.align		4
.L_96:
        /*008c*/ 	.word	index@(.nv.constant0._Z31add_positional_embedding_kernelP6__halfPKS_S2_iii)
        /*0090*/ 	.short	0x0380
        /*0092*/ 	.short	0x0024


	//----- nvinfo : EIATTR_SW_WAR
	.align		4
.L_97:
        /*0094*/ 	.byte	0x04, 0x36
        /*0096*/ 	.short	(.L_99 - .L_98)
.L_98:
        /*0098*/ 	.word	0x00000008
.L_99:


//--------------------- .nv.callgraph             --------------------------
	.section	.nv.callgraph,"",@"SHT_CUDA_CALLGRAPH"
	.align	4
	.sectionentsize	8
	.align		4
        /*0000*/ 	.word	0x00000000
	.align		4
        /*0004*/ 	.word	0xffffffff
	.align		4
        /*0008*/ 	.word	0x00000000
	.align		4
        /*000c*/ 	.word	0xfffffffe
	.align		4
        /*0010*/ 	.word	0x00000000
	.align		4
        /*0014*/ 	.word	0xfffffffd
	.align		4
        /*0018*/ 	.word	0x00000000
	.align		4
        /*001c*/ 	.word	0xfffffffc


//--------------------- .text._Z34extract_position_embeddings_kernelP6__halfPKS_iii --------------------------
	.section	.text._Z34extract_position_embeddings_kernelP6__halfPKS_iii,"ax",@progbits
	.align	128
        .global         _Z34extract_position_embeddings_kernelP6__halfPKS_iii
        .type           _Z34extract_position_embeddings_kernelP6__halfPKS_iii,@function
        .size           _Z34extract_position_embeddings_kernelP6__halfPKS_iii,(.L_x_4 - _Z34extract_position_embeddings_kernelP6__halfPKS_iii)
        .other          _Z34extract_position_embeddings_kernelP6__halfPKS_iii,@"STO_CUDA_ENTRY STV_DEFAULT"
_Z34extract_position_embeddings_kernelP6__halfPKS_iii:
.text._Z34extract_position_embeddings_kernelP6__halfPKS_iii:
[----:B------:R-:W-:Y:S01]  /*0000*/  LDC R1, c[0x0][0x37c] ;  /* 0x0000df00ff017b82 */ /* 0x000fe20000000800 */
[----:B------:R-:W0:Y:S07]  /*0010*/  S2R R3, SR_TID.X ;  /* 0x0000000000037919 */ /* 0x000e2e0000002100 */
[----:B------:R-:W0:Y:S01]  /*0020*/  S2UR UR4, SR_CTAID.X ;  /* 0x00000000000479c3 */ /* 0x000e220000002500 */
[----:B------:R-:W1:Y:S07]  /*0030*/  LDCU UR5, c[0x0][0x394] ;  /* 0x00007280ff0577ac */ /* 0x000e6e0008000800 */
[----:B------:R-:W0:Y:S08]  /*0040*/  LDC R0, c[0x0][0x360] ;  /* 0x0000d800ff007b82 */ /* 0x000e300000000800 */
[----:B------:R-:W1:Y:S01]  /*0050*/  LDC R7, c[0x0][0x398] ;  /* 0x0000e600ff077b82 */ /* 0x000e620000000800 */
[----:B0-----:R-:W-:-:S02]  /*0060*/  IMAD R0, R0, UR4, R3 ;  /* 0x0000000400007c24 */ /* 0x001fc4000f8e0203 */
[----:B-1----:R-:W-:-:S05]  /*0070*/  IMAD R3, R7, UR5, RZ ;  /* 0x0000000507037c24 */ /* 0x002fca000f8e02ff */
[----:B------:R-:W-:-:S13]  /*0080*/  ISETP.GE.AND P0, PT, R0, R3, PT ;  /* 0x000000030000720c */ /* 0x000fda0003f06270 */
[----:B------:R-:W-:Y:S05]  /*0090*/  @P0 EXIT ;  /* 0x000000000000094d */ /* 0x000fea0003800000 */
[----:B------:R-:W-:Y:S01]  /*00a0*/  IABS R5, R7 ;  /* 0x0000000700057213 */ /* 0x000fe20000000000 */
[----:B------:R-:W0:Y:S03]  /*00b0*/  LDCU UR6, c[0x0][0x390] ;  /* 0x00007200ff0677ac */ /* 0x000e260008000800 */
[----:B------:R-:W1:Y:S01]  /*00c0*/  I2F.RP R4, R5 ;  /* 0x0000000500047306 */ /* 0x000e620000209400 */
[----:B------:R-:W2:Y:S07]  /*00d0*/  LDCU.64 UR4, c[0x0][0x358] ;  /* 0x00006b00ff0477ac */ /* 0x000eae0008000a00 */
[----:B-1----:R-:W1:Y:S02]  /*00e0*/  MUFU.RCP R4, R4 ;  /* 0x0000000400047308 */ /* 0x002e640000001000 */
[----:B-1----:R-:W-:-:S06]  /*00f0*/  IADD3 R2, PT, PT, R4, 0xffffffe, RZ ;  /* 0x0ffffffe04027810 */ /* 0x002fcc0007ffe0ff */
[----:B------:R1:W3:Y:S02]  /*0100*/  F2I.FTZ.U32.TRUNC.NTZ R3, R2 ;  /* 0x0000000200037305 */ /* 0x0002e4000021f000 */
[----:B-1----:R-:W-:Y:S02]  /*0110*/  HFMA2 R2, -RZ, RZ, 0, 0 ;  /* 0x00000000ff027431 */ /* 0x002fe400000001ff */
[----:B---3--:R-:W-:-:S04]  /*0120*/  IMAD.MOV R6, RZ, RZ, -R3 ;  /* 0x000000ffff067224 */ /* 0x008fc800078e0a03 */
[----:B------:R-:W-:Y:S01]  /*0130*/  IMAD R9, R6, R5, RZ ;  /* 0x0000000506097224 */ /* 0x000fe200078e02ff */
[----:B------:R-:W-:-:S03]  /*0140*/  IABS R6, R0 ;  /* 0x0000000000067213 */ /* 0x000fc60000000000 */
[----:B------:R-:W-:Y:S01]  /*0150*/  IMAD.HI.U32 R3, R3, R9, R2 ;  /* 0x0000000903037227 */ /* 0x000fe200078e0002 */
[----:B------:R-:W-:-:S04]  /*0160*/  LOP3.LUT R2, R0, R7, RZ, 0x3c, !PT ;  /* 0x0000000700027212 */ /* 0x000fc800078e3cff */
[----:B------:R-:W-:Y:S01]  /*0170*/  ISETP.GE.AND P1, PT, R2, RZ, PT ;  /* 0x000000ff0200720c */ /* 0x000fe20003f26270 */
[----:B------:R-:W-:-:S04]  /*0180*/  IMAD.HI.U32 R3, R3, R6, RZ ;  /* 0x0000000603037227 */ /* 0x000fc800078e00ff */
[----:B------:R-:W-:-:S04]  /*0190*/  IMAD.MOV R4, RZ, RZ, -R3 ;  /* 0x000000ffff047224 */ /* 0x000fc800078e0a03 */
[----:B------:R-:W-:-:S05]  /*01a0*/  IMAD R4, R5, R4, R6 ;  /* 0x0000000405047224 */ /* 0x000fca00078e0206 */
[----:B------:R-:W-:-:S13]  /*01b0*/  ISETP.GT.U32.AND P2, PT, R5, R4, PT ;  /* 0x000000040500720c */ /* 0x000fda0003f44070 */
[-C--:B------:R-:W-:Y:S01]  /*01c0*/  @!P2 IADD3 R4, PT, PT, R4, -R5.reuse, RZ ;  /* 0x800000050404a210 */ /* 0x080fe20007ffe0ff */
[----:B------:R-:W-:Y:S01]  /*01d0*/  @!P2 VIADD R3, R3, 0x1 ;  /* 0x000000010303a836 */ /* 0x000fe20000000000 */
[----:B------:R-:W-:Y:S02]  /*01e0*/  ISETP.NE.AND P2, PT, R7, RZ, PT ;  /* 0x000000ff0700720c */ /* 0x000fe40003f45270 */
[----:B------:R-:W-:Y:S02]  /*01f0*/  ISETP.GE.U32.AND P0, PT, R4, R5, PT ;  /* 0x000000050400720c */ /* 0x000fe40003f06070 */
[----:B------:R-:W1:Y:S11]  /*0200*/  LDC.64 R4, c[0x0][0x388] ;  /* 0x0000e200ff047b82 */ /* 0x000e760000000a00 */
[----:B------:R-:W-:-:S05]  /*0210*/  @P0 IADD3 R3, PT, PT, R3, 0x1, RZ ;  /* 0x0000000103030810 */ /* 0x000fca0007ffe0ff */
[----:B------:R-:W-:Y:S01]  /*0220*/  @!P1 IMAD.MOV R3, RZ, RZ, -R3 ;  /* 0x000000ffff039224 */ /* 0x000fe200078e0a03 */
[----:B------:R-:W-:-:S04]  /*0230*/  @!P2 LOP3.LUT R3, RZ, R7, RZ, 0x33, !PT ;  /* 0x00000007ff03a212 */ /* 0x000fc800078e33ff */
[C---:B------:R-:W-:Y:S02]  /*0240*/  IADD3 R2, PT, PT, -R3.reuse, RZ, RZ ;  /* 0x000000ff03027210 */ /* 0x040fe40007ffe1ff */
[----:B0-----:R-:W-:-:S03]  /*0250*/  IADD3 R3, PT, PT, R3, UR6, RZ ;  /* 0x0000000603037c10 */ /* 0x001fc6000fffe0ff */
[----:B------:R-:W-:-:S04]  /*0260*/  IMAD R2, R7, R2, R0 ;  /* 0x0000000207027224 */ /* 0x000fc800078e0200 */
[----:B------:R-:W-:-:S04]  /*0270*/  IMAD R3, R3, R7, R2 ;  /* 0x0000000703037224 */ /* 0x000fc800078e0202 */
[----:B-1----:R-:W-:Y:S02]  /*0280*/  IMAD.WIDE R4, R3, 0x2, R4 ;  /* 0x0000000203047825 */ /* 0x002fe400078e0204 */
[----:B------:R-:W0:Y:S04]  /*0290*/  LDC.64 R2, c[0x0][0x380] ;  /* 0x0000e000ff027b82 */ /* 0x000e280000000a00 */
[----:B--2---:R-:W2:Y:S01]  /*02a0*/  LDG.E.U16 R5, desc[UR4][R4.64] ;  /* 0x0000000404057981 */ /* 0x004ea2000c1e1500 */
[----:B0-----:R-:W-:-:S05]  /*02b0*/  IMAD.WIDE R2, R0, 0x2, R2 ;  /* 0x0000000200027825 */ /* 0x001fca00078e0202 */
[----:B--2---:R-:W-:Y:S01]  /*02c0*/  STG.E.U16 desc[UR4][R2.64], R5 ;  /* 0x0000000502007986 */ /* 0x004fe2000c101504 */
[----:B------:R-:W-:Y:S05]  /*02d0*/  EXIT ;  /* 0x000000000000794d */ /* 0x000fea0003800000 */
.L_x_0:
[----:B------:R-:W-:-:S00]  /*02e0*/  BRA `(.L_x_0) ;  /* 0xfffffffc00fc7947 */ /* 0x000fc0000383ffff */
[----:B------:R-:W-:-:S00]  /*02f0*/  NOP ;  /* 0x0000000000007918 */ /* 0x000fc00000000000 */
        /* <DEDUP_REMOVED lines=8> */
.L_x_4:


//--------------------- .text._Z42add_positional_embedding_vectorized_kernelP7__half2PKS_S2_iii --------------------------
	.section	.text._Z42add_positional_embedding_vectorized_kernelP7__half2PKS_S2_iii,"ax",@progbits
	.align	128
        .global         _Z42add_positional_embedding_vectorized_kernelP7__half2PKS_S2_iii
        .type           _Z42add_positional_embedding_vectorized_kernelP7__half2PKS_S2_iii,@function
        .size           _Z42add_positional_embedding_vectorized_kernelP7__half2PKS_S2_iii,(.L_x_5 - _Z42add_positional_embedding_vectorized_kernelP7__half2PKS_S2_iii)
        .other          _Z42add_positional_embedding_vectorized_kernelP7__half2PKS_S2_iii,@"STO_CUDA_ENTRY STV_DEFAULT"
_Z42add_positional_embedding_vectorized_kernelP7__half2PKS_S2_iii:
.text._Z42add_positional_embedding_vectorized_kernelP7__half2PKS_S2_iii:
[----:B------:R-:W-:Y:S01]  /*0000*/  LDC R1, c[0x0][0x37c] ;  /* 0x0000df00ff017b82 */ /* 0x000fe20000000800 */
[----:B------:R-:W0:Y:S07]  /*0010*/  S2R R7, SR_TID.X ;  /* 0x0000000000077919 */ /* 0x000e2e0000002100 */
[----:B------:R-:W1:Y:S08]  /*0020*/  LDC.64 R2, c[0x0][0x398] ;  /* 0x0000e600ff027b82 */ /* 0x000e700000000a00 */
[----:B------:R-:W0:Y:S08]  /*0030*/  S2UR UR4, SR_CTAID.X ;  /* 0x00000000000479c3 */ /* 0x000e300000002500 */
[----:B------:R-:W0:Y:S08]  /*0040*/  LDC R0, c[0x0][0x360] ;  /* 0x0000d800ff007b82 */ /* 0x000e300000000800 */
[----:B------:R-:W2:Y:S01]  /*0050*/  LDC R5, c[0x0][0x3a0] ;  /* 0x0000e800ff057b82 */ /* 0x000ea20000000800 */
[----:B-1----:R-:W-:-:S02]  /*0060*/  IMAD R2, R3, R2, RZ ;  /* 0x0000000203027224 */ /* 0x002fc400078e02ff */
[----:B0-----:R-:W-:Y:S02]  /*0070*/  IMAD R0, R0, UR4, R7 ;  /* 0x0000000400007c24 */ /* 0x001fe4000f8e0207 */
[----:B--2---:R-:W-:-:S05]  /*0080*/  IMAD R7, R2, R5, RZ ;  /* 0x0000000502077224 */ /* 0x004fca00078e02ff */
[----:B------:R-:W-:-:S13]  /*0090*/  ISETP.GE.AND P0, PT, R0, R7, PT ;  /* 0x000000070000720c */ /* 0x000fda0003f06270 */
[----:B------:R-:W-:Y:S05]  /*00a0*/  @P0 EXIT ;  /* 0x000000000000094d */ /* 0x000fea0003800000 */
[----:B------:R-:W-:Y:S01]  /*00b0*/  IABS R9, R5 ;  /* 0x0000000500097213 */ /* 0x000fe20000000000 */
[----:B------:R-:W0:Y:S01]  /*00c0*/  LDCU.64 UR4, c[0x0][0x358] ;  /* 0x00006b00ff0477ac */ /* 0x000e220008000a00 */
[----:B------:R-:W-:Y:S02]  /*00d0*/  IABS R10, R0 ;  /* 0x00000000000a7213 */ /* 0x000fe40000000000 */
[----:B------:R-:W1:Y:S08]  /*00e0*/  I2F.RP R2, R9 ;  /* 0x0000000900027306 */ /* 0x000e700000209400 */
[----:B-1----:R-:W1:Y:S02]  /*00f0*/  MUFU.RCP R2, R2 ;  /* 0x0000000200027308 */ /* 0x002e640000001000 */
[----:B-1----:R-:W-:-:S02]  /*0100*/  IADD3 R6, PT, PT, R2, 0xffffffe, RZ ;  /* 0x0ffffffe02067810 */ /* 0x002fc40007ffe0ff */
[----:B------:R-:W-:-:S04]  /*0110*/  IABS R2, R3 ;  /* 0x0000000300027213 */ /* 0x000fc80000000000 */
[----:B------:R1:W2:Y:S08]  /*0120*/  F2I.FTZ.U32.TRUNC.NTZ R7, R6 ;  /* 0x0000000600077305 */ /* 0x0002b0000021f000 */
[----:B------:R-:W3:Y:S01]  /*0130*/  I2F.RP R8, R2 ;  /* 0x0000000200087306 */ /* 0x000ee20000209400 */
[----:B-1----:R-:W-:Y:S02]  /*0140*/  HFMA2 R6, -RZ, RZ, 0, 0 ;  /* 0x00000000ff067431 */ /* 0x002fe400000001ff */
[----:B--2---:R-:W-:-:S04]  /*0150*/  IMAD.MOV R4, RZ, RZ, -R7 ;  /* 0x000000ffff047224 */ /* 0x004fc800078e0a07 */
[----:B------:R-:W-:-:S04]  /*0160*/  IMAD R11, R4, R9, RZ ;  /* 0x00000009040b7224 */ /* 0x000fc800078e02ff */
[----:B------:R-:W-:Y:S01]  /*0170*/  IMAD.HI.U32 R7, R7, R11, R6 ;  /* 0x0000000b07077227 */ /* 0x000fe200078e0006 */
[----:B---3--:R-:W1:Y:S05]  /*0180*/  MUFU.RCP R8, R8 ;  /* 0x0000000800087308 */ /* 0x008e6a0000001000 */
[----:B------:R-:W-:-:S04]  /*0190*/  IMAD.HI.U32 R4, R7, R10, RZ ;  /* 0x0000000a07047227 */ /* 0x000fc800078e00ff */
[----:B------:R-:W-:-:S04]  /*01a0*/  IMAD.MOV R6, RZ, RZ, -R4 ;  /* 0x000000ffff067224 */ /* 0x000fc800078e0a04 */
[----:B------:R-:W-:Y:S02]  /*01b0*/  IMAD R6, R9, R6, R10 ;  /* 0x0000000609067224 */ /* 0x000fe400078e020a */
[----:B-1----:R-:W-:-:S03]  /*01c0*/  VIADD R7, R8, 0xffffffe ;  /* 0x0ffffffe08077836 */ /* 0x002fc60000000000 */
[----:B------:R-:W-:-:S03]  /*01d0*/  ISETP.GT.U32.AND P2, PT, R9, R6, PT ;  /* 0x000000060900720c */ /* 0x000fc60003f44070 */
[----:B------:R-:W1:Y:S10]  /*01e0*/  F2I.FTZ.U32.TRUNC.NTZ R7, R7 ;  /* 0x0000000700077305 */ /* 0x000e74000021f000 */
[----:B------:R-:W-:-:S02]  /*01f0*/  @!P2 IADD3 R6, PT, PT, R6, -R9, RZ ;  /* 0x800000090606a210 */ /* 0x000fc40007ffe0ff */
[----:B------:R-:W-:Y:S02]  /*0200*/  @!P2 IADD3 R4, PT, PT, R4, 0x1, RZ ;  /* 0x000000010404a810 */ /* 0x000fe40007ffe0ff */
[----:B------:R-:W-:Y:S02]  /*0210*/  ISETP.GE.U32.AND P0, PT, R6, R9, PT ;  /* 0x000000090600720c */ /* 0x000fe40003f06070 */
[----:B------:R-:W-:Y:S02]  /*0220*/  LOP3.LUT R6, R0, R5, RZ, 0x3c, !PT ;  /* 0x0000000500067212 */ /* 0x000fe400078e3cff */
[----:B------:R-:W-:Y:S02]  /*0230*/  ISETP.NE.AND P2, PT, R5, RZ, PT ;  /* 0x000000ff0500720c */ /* 0x000fe40003f45270 */
[----:B------:R-:W-:Y:S02]  /*0240*/  ISETP.GE.AND P1, PT, R6, RZ, PT ;  /* 0x000000ff0600720c */ /* 0x000fe40003f26270 */
[----:B-1----:R-:W-:-:S02]  /*0250*/  IADD3 R9, PT, PT, RZ, -R7, RZ ;  /* 0x80000007ff097210 */ /* 0x002fc40007ffe0ff */
[----:B------:R-:W-:-:S03]  /*0260*/  MOV R6, RZ ;  /* 0x000000ff00067202 */ /* 0x000fc60000000f00 */
[----:B------:R-:W-:Y:S02]  /*0270*/  @P0 VIADD R4, R4, 0x1 ;  /* 0x0000000104040836 */ /* 0x000fe40000000000 */
[----:B------:R-:W-:-:S04]  /*0280*/  IMAD R9, R9, R2, RZ ;  /* 0x0000000209097224 */ /* 0x000fc800078e02ff */
[----:B------:R-:W-:Y:S01]  /*0290*/  @!P1 IMAD.MOV R4, RZ, RZ, -R4 ;  /* 0x000000ffff049224 */ /* 0x000fe200078e0a04 */
[----:B------:R-:W-:Y:S01]  /*02a0*/  @!P2 LOP3.LUT R4, RZ, R5, RZ, 0x33, !PT ;  /* 0x00000005ff04a212 */ /* 0x000fe200078e33ff */
[----:B------:R-:W-:Y:S02]  /*02b0*/  IMAD.HI.U32 R6, R7, R9, R6 ;  /* 0x0000000907067227 */ /* 0x000fe400078e0006 */
[----:B------:R-:W1:Y:S01]  /*02c0*/  LDC.64 R8, c[0x0][0x390] ;  /* 0x0000e400ff087b82 */ /* 0x000e620000000a00 */
[----:B------:R-:W-:Y:S02]  /*02d0*/  IABS R11, R4 ;  /* 0x00000004000b7213 */ /* 0x000fe40000000000 */
[C---:B------:R-:W-:Y:S02]  /*02e0*/  ISETP.GE.AND P2, PT, R4.reuse, RZ, PT ;  /* 0x000000ff0400720c */ /* 0x040fe40003f46270 */
[----:B------:R-:W-:Y:S01]  /*02f0*/  IADD3 R4, PT, PT, -R4, RZ, RZ ;  /* 0x000000ff04047210 */ /* 0x000fe20007ffe1ff */
[----:B------:R-:W-:-:S04]  /*0300*/  IMAD.HI.U32 R6, R6, R11, RZ ;  /* 0x0000000b06067227 */ /* 0x000fc800078e00ff */
[----:B------:R-:W-:Y:S02]  /*0310*/  IMAD.MOV R6, RZ, RZ, -R6 ;  /* 0x000000ffff067224 */ /* 0x000fe400078e0a06 */
[----:B------:R-:W-:Y:S02]  /*0320*/  IMAD R4, R5, R4, R0 ;  /* 0x0000000405047224 */ /* 0x000fe400078e0200 */
[C---:B------:R-:W-:Y:S02]  /*0330*/  IMAD R11, R2.reuse, R6, R11 ;  /* 0x00000006020b7224 */ /* 0x040fe400078e020b */
[----:B------:R-:W2:Y:S03]  /*0340*/  LDC.64 R6, c[0x0][0x388] ;  /* 0x0000e200ff067b82 */ /* 0x000ea60000000a00 */
[----:B------:R-:W-:-:S13]  /*0350*/  ISETP.GT.U32.AND P0, PT, R2, R11, PT ;  /* 0x0000000b0200720c */ /* 0x000fda0003f04070 */
[----:B------:R-:W-:Y:S02]  /*0360*/  @!P0 IADD3 R11, PT, PT, R11, -R2, RZ ;  /* 0x800000020b0b8210 */ /* 0x000fe40007ffe0ff */
[----:B------:R-:W-:Y:S02]  /*0370*/  ISETP.NE.AND P0, PT, R3, RZ, PT ;  /* 0x000000ff0300720c */ /* 0x000fe40003f05270 */
[----:B------:R-:W-:-:S13]  /*0380*/  ISETP.GT.U32.AND P1, PT, R2, R11, PT ;  /* 0x0000000b0200720c */ /* 0x000fda0003f24070 */
[----:B------:R-:W-:-:S05]  /*0390*/  @!P1 IMAD.IADD R11, R11, 0x1, -R2 ;  /* 0x000000010b0b9824 */ /* 0x000fca00078e0a02 */
[----:B------:R-:W-:Y:S02]  /*03a0*/  @!P2 IADD3 R11, PT, PT, -R11, RZ, RZ ;  /* 0x000000ff0b0ba210 */ /* 0x000fe40007ffe1ff */
[----:B------:R-:W-:Y:S01]  /*03b0*/  @!P0 LOP3.LUT R11, RZ, R3, RZ, 0x33, !PT ;  /* 0x00000003ff0b8212 */ /* 0x000fe200078e33ff */
[----:B--2---:R-:W-:Y:S02]  /*03c0*/  IMAD.WIDE R2, R0, 0x4, R6 ;  /* 0x0000000400027825 */ /* 0x004fe400078e0206 */
[----:B------:R-:W2:Y:S02]  /*03d0*/  LDC.64 R6, c[0x0][0x380] ;  /* 0x0000e000ff067b82 */ /* 0x000ea40000000a00 */
[----:B------:R-:W-:Y:S02]  /*03e0*/  IMAD R5, R11, R5, R4 ;  /* 0x000000050b057224 */ /* 0x000fe400078e0204 */
[----:B0-----:R-:W3:Y:S02]  /*03f0*/  LDG.E R2, desc[UR4][R2.64] ;  /* 0x0000000402027981 */ /* 0x001ee4000c1e1900 */
[----:B-1----:R-:W-:-:S06]  /*0400*/  IMAD.WIDE R4, R5, 0x4, R8 ;  /* 0x0000000405047825 */ /* 0x002fcc00078e0208 */
[----:B------:R-:W3:Y:S01]  /*0410*/  LDG.E R5, desc[UR4][R4.64] ;  /* 0x0000000404057981 */ /* 0x000ee2000c1e1900 */
[----:B--2---:R-:W-:-:S04]  /*0420*/  IMAD.WIDE R6, R0, 0x4, R6 ;  /* 0x0000000400067825 */ /* 0x004fc800078e0206 */
[----:B---3--:R-:W-:-:S05]  /*0430*/  HFMA2 R9, R2, 1, 1, R5 ;  /* 0x3c003c0002097831 */ /* 0x008fca0000000005 */
[----:B------:R-:W-:Y:S01]  /*0440*/  STG.E desc[UR4][R6.64], R9 ;  /* 0x0000000906007986 */ /* 0x000fe2000c101904 */
[----:B------:R-:W-:Y:S05]  /*0450*/  EXIT ;  /* 0x000000000000794d */ /* 0x000fea0003800000 */
.L_x_1:
        /* <DEDUP_REMOVED lines=10> */
.L_x_5:


//--------------------- .text._Z39add_positional_embedding_inplace_kernelP6__halfPKS_iii --------------------------
	.section	.text._Z39add_positional_embedding_inplace_kernelP6__halfPKS_iii,"ax",@progbits
	.align	128
        .global         _Z39add_positional_embedding_inplace_kernelP6__halfPKS_iii
        .type           _Z39add_positional_embedding_inplace_kernelP6__halfPKS_iii,@function
        .size           _Z39add_positional_embedding_inplace_kernelP6__halfPKS_iii,(.L_x_6 - _Z39add_positional_embedding_inplace_kernelP6__halfPKS_iii)
        .other          _Z39add_positional_embedding_inplace_kernelP6__halfPKS_iii,@"STO_CUDA_ENTRY STV_DEFAULT"
_Z39add_positional_embedding_inplace_kernelP6__halfPKS_iii:
.text._Z39add_positional_embedding_inplace_kernelP6__halfPKS_iii:
        /* <DEDUP_REMOVED lines=60> */
[----:B--2---:R-:W-:-:S04]  /*03c0*/  IMAD.WIDE R2, R5, 0x2, R6 ;  /* 0x0000000205027825 */ /* 0x004fc800078e0206 */
[----:B------:R-:W-:Y:S02]  /*03d0*/  IMAD R11, R11, R0, R4 ;  /* 0x000000000b0b7224 */ /* 0x000fe400078e0204 */
[----:B0-----:R-:W2:Y:S02]  /*03e0*/  LDG.E.U16 R0, desc[UR4][R2.64] ;  /* 0x0000000402007981 */ /* 0x001ea4000c1e1500 */
[----:B-1----:R-:W-:-:S06]  /*03f0*/  IMAD.WIDE R4, R11, 0x2, R8 ;  /* 0x000000020b047825 */ /* 0x002fcc00078e0208 */
[----:B------:R-:W3:Y:S01]  /*0400*/  LDG.E.U16 R4, desc[UR4][R4.64] ;  /* 0x0000000404047981 */ /* 0x000ee2000c1e1500 */
[----:B--2---:R-:W-:Y:S02]  /*0410*/  HADD2.F32 R0, -RZ, R0.H0_H0 ;  /* 0x20000000ff007230 */ /* 0x004fe40000004100 */
[----:B---3--:R-:W-:-:S05]  /*0420*/  HADD2.F32 R7, -RZ, R4.H0_H0 ;  /* 0x20000004ff077230 */ /* 0x008fca0000004100 */
[----:B------:R-:W-:-:S05]  /*0430*/  FADD R0, R0, R7 ;  /* 0x0000000700007221 */ /* 0x000fca0000000000 */
[----:B------:R-:W-:-:S05]  /*0440*/  F2FP.F16.F32.PACK_AB R0, RZ, R0 ;  /* 0x00000000ff00723e */ /* 0x000fca00000000ff */
[----:B------:R-:W-:Y:S01]  /*0450*/  STG.E.U16 desc[UR4][R2.64], R0 ;  /* 0x0000000002007986 */ /* 0x000fe2000c101504 */
[----:B------:R-:W-:Y:S05]  /*0460*/  EXIT ;  /* 0x000000000000794d */ /* 0x000fea0003800000 */
.L_x_2:
        /* <DEDUP_REMOVED lines=9> */
.L_x_6:


//--------------------- .text._Z31add_positional_embedding_kernelP6__halfPKS_S2_iii --------------------------
	.section	.text._Z31add_positional_embedding_kernelP6__halfPKS_S2_iii,"ax",@progbits
	.align	128
        .global         _Z31add_positional_embedding_kernelP6__halfPKS_S2_iii
        .type           _Z31add_positional_embedding_kernelP6__halfPKS_S2_iii,@function
        .size           _Z31add_positional_embedding_kernelP6__halfPKS_S2_iii,(.L_x_7 - _Z31add_positional_embedding_kernelP6__halfPKS_S2_iii)
        .other          _Z31add_positional_embedding_kernelP6__halfPKS_S2_iii,@"STO_CUDA_ENTRY STV_DEFAULT"
_Z31add_positional_embedding_kernelP6__halfPKS_S2_iii:
.text._Z31add_positional_embedding_kernelP6__halfPKS_S2_iii:
        /* <DEDUP_REMOVED lines=63> */
[----:B0-----:R-:W3:Y:S02]  /*03f0*/  LDG.E.U16 R2, desc[UR4][R2.64] ;  /* 0x0000000402027981 */ /* 0x001ee4000c1e1500 */
[----:B-1----:R-:W-:-:S06]  /*0400*/  IMAD.WIDE R4, R5, 0x2, R8 ;  /* 0x0000000205047825 */ /* 0x002fcc00078e0208 */
[----:B------:R-:W4:Y:S01]  /*0410*/  LDG.E.U16 R4, desc[UR4][R4.64] ;  /* 0x0000000404047981 */ /* 0x000f22000c1e1500 */
[----:B--2---:R-:W-:-:S04]  /*0420*/  IMAD.WIDE R6, R0, 0x2, R6 ;  /* 0x0000000200067825 */ /* 0x004fc800078e0206 */
[----:B---3--:R-:W-:Y:S02]  /*0430*/  HADD2.F32 R8, -RZ, R2.H0_H0 ;  /* 0x20000002ff087230 */ /* 0x008fe40000004100 */
[----:B----4-:R-:W-:-:S05]  /*0440*/  HADD2.F32 R9, -RZ, R4.H0_H0 ;  /* 0x20000004ff097230 */ /* 0x010fca0000004100 */
[----:B------:R-:W-:-:S05]  /*0450*/  FADD R8, R8, R9 ;  /* 0x0000000908087221 */ /* 0x000fca0000000000 */
[----:B------:R-:W-:-:S05]  /*0460*/  F2FP.F16.F32.PACK_AB R8, RZ, R8 ;  /* 0x00000008ff08723e */ /* 0x000fca00000000ff */
[----:B------:R-:W-:Y:S01]  /*0470*/  STG.E.U16 desc[UR4][R6.64], R8 ;  /* 0x0000000806007986 */ /* 0x000fe2000c101504 */
[----:B------:R-:W-:Y:S05]  /*0480*/  EXIT ;  /* 0x000000000000794d */ /* 0x000fea0003800000 */
.L_x_3:
        /* <DEDUP_REMOVED lines=15> */
.L_x_7:


//--------------------- .nv.shared.reserved.0     --------------------------
	.section	.nv.shared.reserved.0,"aw",@nobits
	.weak		__nv_reservedSMEM_offset_0_alias
	.size		__nv_reservedSMEM_offset_0_alias, 0, 64
	.other		__nv_reservedSMEM_offset_0_alias,@"STO_CUDA_RESERVED_SHARED STV_DEFAULT"
__nv_reservedSMEM_offset_0_alias:
	.zero		0
	.zero		64


//--------------------- .nv.constant0._Z34extract_position_embeddings_kernelP6__halfPKS_iii --------------------------
	.section	.nv.constant0._Z34extract_position_embeddings_kernelP6__halfPKS_iii,"a",@progbits
	.sectionflags	@""
	.align	4
.nv.constant0._Z34extract_position_embeddings_kernelP6__halfPKS_iii:
	.zero		924


//--------------------- .nv.constant0._Z42add_positional_embedding_vectorized_kernelP7__half2PKS_S2_iii --------------------------
	.section	.nv.constant0._Z42add_positional_embedding_vectorized_kernelP7__half2PKS_S2_iii,"a",@progbits
	.sectionflags	@""
	.align	4
.nv.constant0._Z42add_positional_embedding_vectorized_kernelP7__half2PKS_S2_iii:
	.zero		932


//--------------------- .nv.constant0._Z39add_positional_embedding_inplace_kernelP6__halfPKS_iii --------------------------
	.section	.nv.constant0._Z39add_positional_embedding_inplace_kernelP6__halfPKS_iii,"a",@progbits
	.sectionflags	@""
	.align	4
.nv.constant0._Z39add_positional_embedding_inplace_kernelP6__halfPKS_iii:
	.zero		924


//--------------------- .nv.constant0._Z31add_positional_embedding_kernelP6__halfPKS_S2_iii --------------------------
	.section	.nv.constant0._Z31add_positional_embedding_kernelP6__halfPKS_S2_iii,"a",@progbits
	.sectionflags	@""
	.align	4
.nv.constant0._Z31add_positional_embedding_kernelP6__halfPKS_S2_iii:
	.zero		932


//--------------------- SYMBOLS --------------------------

	.type		.nv.reservedSmem.offset0,@object
	.size		.nv.reservedSmem.offset0,0x4
